//
// Generated by NVIDIA NVVM Compiler
//
// Compiler Build ID: CL-36424714
// Cuda compilation tools, release 13.0, V13.0.88
// Based on NVVM 20.0.0
//

.version 9.0
.target sm_100
.address_size 64

	// .globl	_Z13k_adam_kernelPfS_S_PKfifffff

.visible .entry _Z13k_adam_kernelPfS_S_PKfifffff(
	.param .u64 .ptr .align 1 _Z13k_adam_kernelPfS_S_PKfifffff_param_0,
	.param .u64 .ptr .align 1 _Z13k_adam_kernelPfS_S_PKfifffff_param_1,
	.param .u64 .ptr .align 1 _Z13k_adam_kernelPfS_S_PKfifffff_param_2,
	.param .u64 .ptr .align 1 _Z13k_adam_kernelPfS_S_PKfifffff_param_3,
	.param .u32 _Z13k_adam_kernelPfS_S_PKfifffff_param_4,
	.param .f32 _Z13k_adam_kernelPfS_S_PKfifffff_param_5,
	.param .f32 _Z13k_adam_kernelPfS_S_PKfifffff_param_6,
	.param .f32 _Z13k_adam_kernelPfS_S_PKfifffff_param_7,
	.param .f32 _Z13k_adam_kernelPfS_S_PKfifffff_param_8,
	.param .f32 _Z13k_adam_kernelPfS_S_PKfifffff_param_9
)
{
	.reg .pred 	%p<3>;
	.reg .b32 	%r<11>;
	.reg .b32 	%f<28>;
	.reg .b64 	%rd<14>;

	ld.param.u64 	%rd5, [_Z13k_adam_kernelPfS_S_PKfifffff_param_0];
	ld.param.u64 	%rd6, [_Z13k_adam_kernelPfS_S_PKfifffff_param_1];
	ld.param.u64 	%rd7, [_Z13k_adam_kernelPfS_S_PKfifffff_param_2];
	ld.param.u64 	%rd8, [_Z13k_adam_kernelPfS_S_PKfifffff_param_3];
	ld.param.u32 	%r6, [_Z13k_adam_kernelPfS_S_PKfifffff_param_4];
	ld.param.f32 	%f5, [_Z13k_adam_kernelPfS_S_PKfifffff_param_5];
	ld.param.f32 	%f6, [_Z13k_adam_kernelPfS_S_PKfifffff_param_6];
	ld.param.f32 	%f7, [_Z13k_adam_kernelPfS_S_PKfifffff_param_7];
	ld.param.f32 	%f8, [_Z13k_adam_kernelPfS_S_PKfifffff_param_8];
	ld.param.f32 	%f9, [_Z13k_adam_kernelPfS_S_PKfifffff_param_9];
	mov.u32 	%r7, %ctaid.x;
	mov.u32 	%r1, %ntid.x;
	mov.u32 	%r8, %tid.x;
	mad.lo.s32 	%r10, %r7, %r1, %r8;
	setp.ge.s32 	%p1, %r10, %r6;
	@%p1 bra 	$L__BB0_3;
	mov.f32 	%f10, 0f3F800000;
	sub.f32 	%f1, %f10, %f5;
	sub.f32 	%f2, %f10, %f6;
	sub.f32 	%f3, %f10, %f7;
	sub.f32 	%f4, %f10, %f8;
	mov.u32 	%r9, %nctaid.x;
	mul.lo.s32 	%r3, %r1, %r9;
	cvta.to.global.u64 	%rd1, %rd8;
	cvta.to.global.u64 	%rd2, %rd5;
	cvta.to.global.u64 	%rd3, %rd6;
	cvta.to.global.u64 	%rd4, %rd7;
$L__BB0_2:
	mul.wide.s32 	%rd9, %r10, 4;
	add.s64 	%rd10, %rd1, %rd9;
	ld.global.f32 	%f11, [%rd10];
	add.s64 	%rd11, %rd2, %rd9;
	ld.global.f32 	%f12, [%rd11];
	mul.f32 	%f13, %f5, %f12;
	fma.rn.f32 	%f14, %f1, %f11, %f13;
	st.global.f32 	[%rd11], %f14;
	add.s64 	%rd12, %rd3, %rd9;
	ld.global.f32 	%f15, [%rd12];
	mul.f32 	%f16, %f6, %f15;
	mul.f32 	%f17, %f11, %f11;
	fma.rn.f32 	%f18, %f2, %f17, %f16;
	st.global.f32 	[%rd12], %f18;
	ld.global.f32 	%f19, [%rd11];
	div.rn.f32 	%f20, %f19, %f3;
	div.rn.f32 	%f21, %f18, %f4;
	sqrt.rn.f32 	%f22, %f21;
	add.f32 	%f23, %f22, 0f322BCC77;
	div.rn.f32 	%f24, %f20, %f23;
	add.s64 	%rd13, %rd4, %rd9;
	ld.global.f32 	%f25, [%rd13];
	mul.f32 	%f26, %f9, %f24;
	sub.f32 	%f27, %f25, %f26;
	st.global.f32 	[%rd13], %f27;
	add.s32 	%r10, %r10, %r3;
	setp.lt.s32 	%p2, %r10, %r6;
	@%p2 bra 	$L__BB0_2;
$L__BB0_3:
	ret;

}


// ===== COMPILED SASS (sm_100) =====

	.target	sm_100

	.elftype	@"ET_EXEC"


//--------------------- .note.nv.tkinfo           --------------------------
	.section	.note.nv.tkinfo,"",@"SHT_NOTE"
	.sectionflags	@"SHF_NOTE_NV_TKINFO"
	.tkinfo
        /*0018*/ 	.word	0x00000002
        /*0030*/ 	.string	""
        /*0030*/ 	.string	"ptxas"
        /*0030*/ 	.string	"Cuda compilation tools, release 13.0, V13.0.88"
        /*0030*/ 	.string	"Build cuda_13.0.r13.0/compiler.36424714_0"
        /*0030*/ 	.string	"-arch sm_100 -m 64 "



//--------------------- .note.nv.cuinfo           --------------------------
	.section	.note.nv.cuinfo,"",@"SHT_NOTE"
	.sectionflags	@"SHF_NOTE_NV_CUINFO"
        /*0018*/ 	.short	0x0002
        /*001a*/ 	.short	0x0064
        /*001c*/ 	.short	0x0082
	.zero		2


//--------------------- .nv.info                  --------------------------
	.section	.nv.info,"",@"SHT_CUDA_INFO"
	.align	4


	//----- nvinfo : EIATTR_REGCOUNT
	.align		4
        /*0000*/ 	.byte	0x04, 0x2f
        /*0002*/ 	.short	(.L_1 - .L_0)
	.align		4
.L_0:
        /*0004*/ 	.word	index@(_Z13k_adam_kernelPfS_S_PKfifffff)
        /*0008*/ 	.word	0x0000001e


	//----- nvinfo : EIATTR_FRAME_SIZE
	.align		4
.L_1:
        /*000c*/ 	.byte	0x04, 0x11
        /*000e*/ 	.short	(.L_3 - .L_2)
	.align		4
.L_2:
        /*0010*/ 	.word	index@($__internal_1_$__cuda_sm3x_div_rn_noftz_f32_slowpath)
        /*0014*/ 	.word	0x00000000


	//----- nvinfo : EIATTR_FRAME_SIZE
	.align		4
.L_3:
        /*0018*/ 	.byte	0x04, 0x11
        /*001a*/ 	.short	(.L_5 - .L_4)
	.align		4
.L_4:
        /*001c*/ 	.word	index@($__internal_0_$__cuda_sm20_sqrt_rn_f32_slowpath)
        /*0020*/ 	.word	0x00000000


	//----- nvinfo : EIATTR_FRAME_SIZE
	.align		4
.L_5:
        /*0024*/ 	.byte	0x04, 0x11
        /*0026*/ 	.short	(.L_7 - .L_6)
	.align		4
.L_6:
        /*0028*/ 	.word	index@(_Z13k_adam_kernelPfS_S_PKfifffff)
        /*002c*/ 	.word	0x00000000


	//----- nvinfo : EIATTR_MIN_STACK_SIZE
	.align		4
.L_7:
        /*0030*/ 	.byte	0x04, 0x12
        /*0032*/ 	.short	(.L_9 - .L_8)
	.align		4
.L_8:
        /*0034*/ 	.word	index@(_Z13k_adam_kernelPfS_S_PKfifffff)
        /*0038*/ 	.word	0x00000000
.L_9:


//--------------------- .nv.compat                --------------------------
	.section	.nv.compat,"",@"SHT_CUDA_COMPAT_INFO"
	.align	4
        /*0000*/ 	.byte	0x02, 0x09, 0x00, 0x00, 0x02, 0x02, 0x01, 0x00, 0x02, 0x05, 0x05, 0x00, 0x03, 0x07, 0x01, 0x01
        /*0010*/ 	.byte	0x02, 0x03, 0x00, 0x00, 0x02, 0x06, 0x01, 0x00, 0x04, 0x0b, 0x08, 0x00, 0x01, 0x00, 0x00, 0x00
        /*0020*/ 	.byte	0x00, 0x00, 0x00, 0x00


//--------------------- .nv.info._Z13k_adam_kernelPfS_S_PKfifffff --------------------------
	.section	.nv.info._Z13k_adam_kernelPfS_S_PKfifffff,"",@"SHT_CUDA_INFO"
	.sectionflags	@""
	.align	4


	//----- nvinfo : EIATTR_CUDA_API_VERSION
	.align		4
        /*0000*/ 	.byte	0x04, 0x37
        /*0002*/ 	.short	(.L_11 - .L_10)
.L_10:
        /*0004*/ 	.word	0x00000082


	//----- nvinfo : EIATTR_KPARAM_INFO
	.align		4
.L_11:
        /*0008*/ 	.byte	0x04, 0x17
        /*000a*/ 	.short	(.L_13 - .L_12)
.L_12:
        /*000c*/ 	.word	0x00000000
        /*0010*/ 	.short	0x0009
        /*0012*/ 	.short	0x0034
        /*0014*/ 	.byte	0x00, 0xf0, 0x11, 0x00


	//----- nvinfo : EIATTR_KPARAM_INFO
	.align		4
.L_13:
        /*0018*/ 	.byte	0x04, 0x17
        /*001a*/ 	.short	(.L_15 - .L_14)
.L_14:
        /*001c*/ 	.word	0x00000000
        /*0020*/ 	.short	0x0008
        /*0022*/ 	.short	0x0030
        /*0024*/ 	.byte	0x00, 0xf0, 0x11, 0x00


	//----- nvinfo : EIATTR_KPARAM_INFO
	.align		4
.L_15:
        /*0028*/ 	.byte	0x04, 0x17
        /*002a*/ 	.short	(.L_17 - .L_16)
.L_16:
        /*002c*/ 	.word	0x00000000
        /*0030*/ 	.short	0x0007
        /*0032*/ 	.short	0x002c
        /*0034*/ 	.byte	0x00, 0xf0, 0x11, 0x00


	//----- nvinfo : EIATTR_KPARAM_INFO
	.align		4
.L_17:
        /*0038*/ 	.byte	0x04, 0x17
        /*003a*/ 	.short	(.L_19 - .L_18)
.L_18:
        /*003c*/ 	.word	0x00000000
        /*0040*/ 	.short	0x0006
        /*0042*/ 	.short	0x0028
        /*0044*/ 	.byte	0x00, 0xf0, 0x11, 0x00


	//----- nvinfo : EIATTR_KPARAM_INFO
	.align		4
.L_19:
        /*0048*/ 	.byte	0x04, 0x17
        /*004a*/ 	.short	(.L_21 - .L_20)
.L_20:
        /*004c*/ 	.word	0x00000000
        /*0050*/ 	.short	0x0005
        /*0052*/ 	.short	0x0024
        /*0054*/ 	.byte	0x00, 0xf0, 0x11, 0x00


	//----- nvinfo : EIATTR_KPARAM_INFO
	.align		4
.L_21:
        /*0058*/ 	.byte	0x04, 0x17
        /*005a*/ 	.short	(.L_23 - .L_22)
.L_22:
        /*005c*/ 	.word	0x00000000
        /*0060*/ 	.short	0x0004
        /*0062*/ 	.short	0x0020
        /*0064*/ 	.byte	0x00, 0xf0, 0x11, 0x00


	//----- nvinfo : EIATTR_KPARAM_INFO
	.align		4
.L_23:
        /*0068*/ 	.byte	0x04, 0x17
        /*006a*/ 	.short	(.L_25 - .L_24)
.L_24:
        /*006c*/ 	.word	0x00000000
        /*0070*/ 	.short	0x0003
        /*0072*/ 	.short	0x0018
        /*0074*/ 	.byte	0x00, 0xf5, 0x21, 0x00


	//----- nvinfo : EIATTR_KPARAM_INFO
	.align		4
.L_25:
        /*0078*/ 	.byte	0x04, 0x17
        /*007a*/ 	.short	(.L_27 - .L_26)
.L_26:
        /*007c*/ 	.word	0x00000000
        /*0080*/ 	.short	0x0002
        /*0082*/ 	.short	0x0010
        /*0084*/ 	.byte	0x00, 0xf5, 0x21, 0x00


	//----- nvinfo : EIATTR_KPARAM_INFO
	.align		4
.L_27:
        /*0088*/ 	.byte	0x04, 0x17
        /*008a*/ 	.short	(.L_29 - .L_28)
.L_28:
        /*008c*/ 	.word	0x00000000
        /*0090*/ 	.short	0x0001
        /*0092*/ 	.short	0x0008
        /*0094*/ 	.byte	0x00, 0xf5, 0x21, 0x00


	//----- nvinfo : EIATTR_KPARAM_INFO
	.align		4
.L_29:
        /*0098*/ 	.byte	0x04, 0x17
        /*009a*/ 	.short	(.L_31 - .L_30)
.L_30:
        /*009c*/ 	.word	0x00000000
        /*00a0*/ 	.short	0x0000
        /*00a2*/ 	.short	0x0000
        /*00a4*/ 	.byte	0x00, 0xf5, 0x21, 0x00


	//----- nvinfo : EIATTR_SPARSE_MMA_MASK
	.align		4
.L_31:
        /*00a8*/ 	.byte	0x03, 0x50
        /*00aa*/ 	.short	0x0000


	//----- nvinfo : EIATTR_MAXREG_COUNT
	.align		4
        /*00ac*/ 	.byte	0x03, 0x1b
        /*00ae*/ 	.short	0x00ff


	//----- nvinfo : EIATTR_MERCURY_ISA_VERSION
	.align		4
        /*00b0*/ 	.byte	0x03, 0x5f
        /*00b2*/ 	.short	0x0101


	//----- nvinfo : EIATTR_VRC_CTA_INIT_COUNT
	.align		4
        /*00b4*/ 	.byte	0x02, 0x4a
	.zero		1
	.zero		1


	//----- nvinfo : EIATTR_EXIT_INSTR_OFFSETS
	.align		4
        /*00b8*/ 	.byte	0x04, 0x1c
        /*00ba*/ 	.short	(.L_33 - .L_32)


	//   ....[0]....
.L_32:
        /*00bc*/ 	.word	0x00000070


	//   ....[1]....
        /*00c0*/ 	.word	0x00000690


	//----- nvinfo : EIATTR_CRS_STACK_SIZE
	.align		4
.L_33:
        /*00c4*/ 	.byte	0x04, 0x1e
        /*00c6*/ 	.short	(.L_35 - .L_34)
.L_34:
        /*00c8*/ 	.word	0x00000000


	//----- nvinfo : EIATTR_CBANK_PARAM_SIZE
	.align		4
.L_35:
        /*00cc*/ 	.byte	0x03, 0x19
        /*00ce*/ 	.short	0x0038


	//----- nvinfo : EIATTR_PARAM_CBANK
	.align		4
        /*00d0*/ 	.byte	0x04, 0x0a
        /*00d2*/ 	.short	(.L_37 - .L_36)
	.align		4
.L_36:
        /*00d4*/ 	.word	index@(.nv.constant0._Z13k_adam_kernelPfS_S_PKfifffff)
        /*00d8*/ 	.short	0x0380
        /*00da*/ 	.short	0x0038


	//----- nvinfo : EIATTR_SW_WAR
	.align		4
.L_37:
        /*00dc*/ 	.byte	0x04, 0x36
        /*00de*/ 	.short	(.L_39 - .L_38)
.L_38:
        /*00e0*/ 	.word	0x00000008
.L_39:


//--------------------- .nv.callgraph             --------------------------
	.section	.nv.callgraph,"",@"SHT_CUDA_CALLGRAPH"
	.align	4
	.sectionentsize	8
	.align		4
        /*0000*/ 	.word	0x00000000
	.align		4
        /*0004*/ 	.word	0xffffffff
	.align		4
        /*0008*/ 	.word	0x00000000
	.align		4
        /*000c*/ 	.word	0xfffffffe
	.align		4
        /*0010*/ 	.word	0x00000000
	.align		4
        /*0014*/ 	.word	0xfffffffd
	.align		4
        /*0018*/ 	.word	0x00000000
	.align		4
        /*001c*/ 	.word	0xfffffffc


//--------------------- .text._Z13k_adam_kernelPfS_S_PKfifffff --------------------------
	.section	.text._Z13k_adam_kernelPfS_S_PKfifffff,"ax",@progbits
	.align	128
        .global         _Z13k_adam_kernelPfS_S_PKfifffff
        .type           _Z13k_adam_kernelPfS_S_PKfifffff,@function
        .size           _Z13k_adam_kernelPfS_S_PKfifffff,(.L_x_24 - _Z13k_adam_kernelPfS_S_PKfifffff)
        .other          _Z13k_adam_kernelPfS_S_PKfifffff,@"STO_CUDA_ENTRY STV_DEFAULT"
_Z13k_adam_kernelPfS_S_PKfifffff:
.text._Z13k_adam_kernelPfS_S_PKfifffff:
[----:B------:R-:W-:Y:S01]  /*0000*/  LDC R1, c[0x0][0x37c] ;  /* 0x0000df00ff017b82 */ /* 0x000fe20000000800 */
[----:B------:R-:W0:Y:S07]  /*0010*/  S2R R15, SR_TID.X ;  /* 0x00000000000f7919 */ /* 0x000e2e0000002100 */
[----:B------:R-:W0:Y:S01]  /*0020*/  S2UR UR4, SR_CTAID.X ;  /* 0x00000000000479c3 */ /* 0x000e220000002500 */
[----:B------:R-:W1:Y:S07]  /*0030*/  LDCU UR5, c[0x0][0x3a0] ;  /* 0x00007400ff0577ac */ /* 0x000e6e0008000800 */
[----:B------:R-:W0:Y:S02]  /*0040*/  LDC R14, c[0x0][0x360] ;  /* 0x0000d800ff0e7b82 */ /* 0x000e240000000800 */
[----:B0-----:R-:W-:-:S05]  /*0050*/  IMAD R15, R14, UR4, R15 ;  /* 0x000000040e0f7c24 */ /* 0x001fca000f8e020f */
[----:B-1----:R-:W-:-:S13]  /*0060*/  ISETP.GE.AND P0, PT, R15, UR5, PT ;  /* 0x000000050f007c0c */ /* 0x002fda000bf06270 */
[----:B------:R-:W-:Y:S05]  /*0070*/  @P0 EXIT ;  /* 0x000000000000094d */ /* 0x000fea0003800000 */
[----:B------:R-:W0:Y:S01]  /*0080*/  LDC.64 R12, c[0x0][0x3a8] ;  /* 0x0000ea00ff0c7b82 */ /* 0x000e220000000a00 */
[----:B------:R-:W1:Y:S01]  /*0090*/  LDCU UR4, c[0x0][0x370] ;  /* 0x00006e00ff0477ac */ /* 0x000e620008000800 */
[----:B------:R-:W2:Y:S06]  /*00a0*/  LDCU.64 UR6, c[0x0][0x358] ;  /* 0x00006b00ff0677ac */ /* 0x000eac0008000a00 */
[----:B------:R-:W3:Y:S01]  /*00b0*/  LDC R16, c[0x0][0x3a4] ;  /* 0x0000e900ff107b82 */ /* 0x000ee20000000800 */
[----:B------:R-:W4:Y:S01]  /*00c0*/  LDCU UR8, c[0x0][0x3a8] ;  /* 0x00007500ff0877ac */ /* 0x000f220008000800 */
[----:B------:R-:W0:Y:S06]  /*00d0*/  LDCU UR5, c[0x0][0x3b4] ;  /* 0x00007680ff0577ac */ /* 0x000e2c0008000800 */
[----:B------:R-:W5:Y:S01]  /*00e0*/  LDC R17, c[0x0][0x3b0] ;  /* 0x0000ec00ff117b82 */ /* 0x000f620000000800 */
[----:B------:R-:W0:Y:S01]  /*00f0*/  LDCU.64 UR10, c[0x0][0x3a0] ;  /* 0x00007400ff0a77ac */ /* 0x000e220008000a00 */
[----:B-1----:R-:W-:-:S06]  /*0100*/  IMAD R14, R14, UR4, RZ ;  /* 0x000000040e0e7c24 */ /* 0x002fcc000f8e02ff */
[----:B------:R-:W1:Y:S01]  /*0110*/  LDC.64 R10, c[0x0][0x398] ;  /* 0x0000e600ff0a7b82 */ /* 0x000e620000000a00 */
[----:B0-----:R-:W-:Y:S01]  /*0120*/  FADD R12, -R12, 1 ;  /* 0x3f8000000c0c7421 */ /* 0x001fe20000000100 */
[----:B------:R-:W-:-:S06]  /*0130*/  FADD R13, -R13, 1 ;  /* 0x3f8000000d0d7421 */ /* 0x000fcc0000000100 */
[----:B------:R-:W0:Y:S01]  /*0140*/  LDC.64 R8, c[0x0][0x390] ;  /* 0x0000e400ff087b82 */ /* 0x000e220000000a00 */
[----:B---3--:R-:W-:-:S07]  /*0150*/  FADD R16, -R16, 1 ;  /* 0x3f80000010107421 */ /* 0x008fce0000000100 */
[----:B------:R-:W3:Y:S01]  /*0160*/  LDC.64 R6, c[0x0][0x380] ;  /* 0x0000e000ff067b82 */ /* 0x000ee20000000a00 */
[----:B-----5:R-:W-:-:S07]  /*0170*/  FADD R17, -R17, 1 ;  /* 0x3f80000011117421 */ /* 0x020fce0000000100 */
[----:B--2-4-:R-:W0:Y:S02]  /*0180*/  LDC.64 R4, c[0x0][0x388] ;  /* 0x0000e200ff047b82 */ /* 0x014e240000000a00 */
.L_x_9:
[----:B---3--:R-:W-:-:S04]  /*0190*/  IMAD.WIDE R22, R15, 0x4, R6 ;  /* 0x000000040f167825 */ /* 0x008fc800078e0206 */
[C---:B-12---:R-:W-:Y:S01]  /*01a0*/  IMAD.WIDE R18, R15.reuse, 0x4, R10 ;  /* 0x000000040f127825 */ /* 0x046fe200078e020a */
[----:B------:R-:W2:Y:S05]  /*01b0*/  LDG.E R0, desc[UR6][R22.64] ;  /* 0x0000000616007981 */ /* 0x000eaa000c1e1900 */
[----:B------:R-:W3:Y:S01]  /*01c0*/  LDG.E R19, desc[UR6][R18.64] ;  /* 0x0000000612137981 */ /* 0x000ee2000c1e1900 */
[----:B0-----:R-:W-:-:S04]  /*01d0*/  IMAD.WIDE R20, R15, 0x4, R4 ;  /* 0x000000040f147825 */ /* 0x001fc800078e0204 */
[----:B--2---:R-:W-:-:S04]  /*01e0*/  FMUL R3, R0, UR11 ;  /* 0x0000000b00037c20 */ /* 0x004fc80008400000 */
[----:B---3--:R-:W-:-:S05]  /*01f0*/  FFMA R3, R16, R19, R3 ;  /* 0x0000001310037223 */ /* 0x008fca0000000003 */
[----:B------:R0:W-:Y:S04]  /*0200*/  STG.E desc[UR6][R22.64], R3 ;  /* 0x0000000316007986 */ /* 0x0001e8000c101906 */
[----:B------:R-:W2:Y:S01]  /*0210*/  LDG.E R0, desc[UR6][R20.64] ;  /* 0x0000000614007981 */ /* 0x000ea2000c1e1900 */
[----:B------:R-:W-:Y:S01]  /*0220*/  FMUL R2, R19, R19 ;  /* 0x0000001313027220 */ /* 0x000fe20000400000 */
[----:B------:R-:W1:Y:S01]  /*0230*/  MUFU.RCP R18, R13 ;  /* 0x0000000d00127308 */ /* 0x000e620000001000 */
[----:B--2---:R-:W-:-:S04]  /*0240*/  FMUL R25, R0, UR8 ;  /* 0x0000000800197c20 */ /* 0x004fc80008400000 */
[----:B------:R-:W-:-:S05]  /*0250*/  FFMA R0, R12, R2, R25 ;  /* 0x000000020c007223 */ /* 0x000fca0000000019 */
[----:B------:R2:W-:Y:S04]  /*0260*/  STG.E desc[UR6][R20.64], R0 ;  /* 0x0000000014007986 */ /* 0x0005e8000c101906 */
[----:B------:R-:W3:Y:S01]  /*0270*/  LDG.E R2, desc[UR6][R22.64] ;  /* 0x0000000616027981 */ /* 0x000ee2000c1e1900 */
[----:B-1----:R-:W-:Y:S01]  /*0280*/  FFMA R19, -R13, R18, 1 ;  /* 0x3f8000000d137423 */ /* 0x002fe20000000112 */
[----:B------:R-:W-:Y:S03]  /*0290*/  BSSY.RECONVERGENT B0, `(.L_x_0) ;  /* 0x000000e000007945 */ /* 0x000fe60003800200 */
[----:B------:R-:W-:Y:S01]  /*02a0*/  FFMA R25, R18, R19, R18 ;  /* 0x0000001312197223 */ /* 0x000fe20000000012 */
[----:B------:R-:W-:-:S02]  /*02b0*/  MOV R19, R15 ;  /* 0x0000000f00137202 */ /* 0x000fc40000000f00 */
[----:B------:R-:W-:-:S04]  /*02c0*/  IADD3 R15, PT, PT, R14, R15, RZ ;  /* 0x0000000f0e0f7210 */ /* 0x000fc80007ffe0ff */
[----:B------:R-:W-:Y:S01]  /*02d0*/  ISETP.GE.AND P2, PT, R15, UR10, PT ;  /* 0x0000000a0f007c0c */ /* 0x000fe2000bf46270 */
[----:B---3--:R-:W1:Y:S01]  /*02e0*/  FCHK P0, R2, R13 ;  /* 0x0000000d02007302 */ /* 0x008e620000000000 */
[----:B------:R-:W-:-:S04]  /*02f0*/  FFMA R18, R2, R25, RZ ;  /* 0x0000001902127223 */ /* 0x000fc800000000ff */
[----:B0-----:R-:W-:-:S04]  /*0300*/  FFMA R3, -R13, R18, R2 ;  /* 0x000000120d037223 */ /* 0x001fc80000000102 */
[----:B--2---:R-:W-:Y:S01]  /*0310*/  FFMA R21, R25, R3, R18 ;  /* 0x0000000319157223 */ /* 0x004fe20000000012 */
[----:B-1----:R-:W-:Y:S06]  /*0320*/  @!P0 BRA `(.L_x_1) ;  /* 0x0000000000108947 */ /* 0x002fec0003800000 */
[----:B------:R-:W-:Y:S01]  /*0330*/  IMAD.MOV.U32 R3, RZ, RZ, R13 ;  /* 0x000000ffff037224 */ /* 0x000fe200078e000d */
[----:B------:R-:W-:-:S07]  /*0340*/  MOV R22, 0x360 ;  /* 0x0000036000167802 */ /* 0x000fce0000000f00 */
[----:B------:R-:W-:Y:S05]  /*0350*/  CALL.REL.NOINC `($__internal_1_$__cuda_sm3x_div_rn_noftz_f32_slowpath) ;  /* 0x00000004002c7944 */ /* 0x000fea0003c00000 */
[----:B------:R-:W-:-:S07]  /*0360*/  MOV R21, R2 ;  /* 0x0000000200157202 */ /* 0x000fce0000000f00 */
.L_x_1:
[----:B------:R-:W-:Y:S05]  /*0370*/  BSYNC.RECONVERGENT B0 ;  /* 0x0000000000007941 */ /* 0x000fea0003800200 */
.L_x_0:
[----:B------:R-:W0:Y:S01]  /*0380*/  MUFU.RCP R2, R17 ;  /* 0x0000001100027308 */ /* 0x000e220000001000 */
[----:B------:R-:W-:Y:S07]  /*0390*/  BSSY.RECONVERGENT B0, `(.L_x_2) ;  /* 0x000000c000007945 */ /* 0x000fee0003800200 */
[----:B------:R-:W1:Y:S01]  /*03a0*/  FCHK P0, R0, R17 ;  /* 0x0000001100007302 */ /* 0x000e620000000000 */
[----:B0-----:R-:W-:-:S04]  /*03b0*/  FFMA R3, -R17, R2, 1 ;  /* 0x3f80000011037423 */ /* 0x001fc80000000102 */
[----:B------:R-:W-:-:S04]  /*03c0*/  FFMA R3, R2, R3, R2 ;  /* 0x0000000302037223 */ /* 0x000fc80000000002 */
[----:B------:R-:W-:-:S04]  /*03d0*/  FFMA R2, R0, R3, RZ ;  /* 0x0000000300027223 */ /* 0x000fc800000000ff */
[----:B------:R-:W-:-:S04]  /*03e0*/  FFMA R18, -R17, R2, R0 ;  /* 0x0000000211127223 */ /* 0x000fc80000000100 */
[----:B------:R-:W-:Y:S01]  /*03f0*/  FFMA R2, R3, R18, R2 ;  /* 0x0000001203027223 */ /* 0x000fe20000000002 */
[----:B-1----:R-:W-:Y:S06]  /*0400*/  @!P0 BRA `(.L_x_3) ;  /* 0x0000000000108947 */ /* 0x002fec0003800000 */
[----:B------:R-:W-:Y:S01]  /*0410*/  IMAD.MOV.U32 R2, RZ, RZ, R0 ;  /* 0x000000ffff027224 */ /* 0x000fe200078e0000 */
[----:B------:R-:W-:Y:S02]  /*0420*/  MOV R3, R17 ;  /* 0x0000001100037202 */ /* 0x000fe40000000f00 */
[----:B------:R-:W-:-:S07]  /*0430*/  MOV R22, 0x450 ;  /* 0x0000045000167802 */ /* 0x000fce0000000f00 */
[----:B------:R-:W-:Y:S05]  /*0440*/  CALL.REL.NOINC `($__internal_1_$__cuda_sm3x_div_rn_noftz_f32_slowpath) ;  /* 0x0000000000f07944 */ /* 0x000fea0003c00000 */
.L_x_3:
[----:B------:R-:W-:Y:S05]  /*0450*/  BSYNC.RECONVERGENT B0 ;  /* 0x0000000000007941 */ /* 0x000fea0003800200 */
.L_x_2:
[----:B------:R-:W-:Y:S01]  /*0460*/  VIADD R0, R2, 0xf3000000 ;  /* 0xf300000002007836 */ /* 0x000fe20000000000 */
[----:B------:R0:W1:Y:S01]  /*0470*/  MUFU.RSQ R23, R2 ;  /* 0x0000000200177308 */ /* 0x0000620000001400 */
[----:B------:R-:W-:Y:S03]  /*0480*/  BSSY.RECONVERGENT B0, `(.L_x_4) ;  /* 0x000000b000007945 */ /* 0x000fe60003800200 */
[----:B------:R-:W-:-:S13]  /*0490*/  ISETP.GT.U32.AND P0, PT, R0, 0x727fffff, PT ;  /* 0x727fffff0000780c */ /* 0x000fda0003f04070 */
[----:B01----:R-:W-:Y:S05]  /*04a0*/  @!P0 BRA `(.L_x_5) ;  /* 0x0000000000108947 */ /* 0x003fea0003800000 */
[----:B------:R-:W-:Y:S02]  /*04b0*/  MOV R0, R2 ;  /* 0x0000000200007202 */ /* 0x000fe40000000f00 */
[----:B------:R-:W-:-:S07]  /*04c0*/  MOV R24, 0x4e0 ;  /* 0x000004e000187802 */ /* 0x000fce0000000f00 */
[----:B------:R-:W-:Y:S05]  /*04d0*/  CALL.REL.NOINC `($__internal_0_$__cuda_sm20_sqrt_rn_f32_slowpath) ;  /* 0x0000000000707944 */ /* 0x000fea0003c00000 */
[----:B------:R-:W-:Y:S05]  /*04e0*/  BRA `(.L_x_6) ;  /* 0x0000000000107947 */ /* 0x000fea0003800000 */
.L_x_5:
[C---:B------:R-:W-:Y:S01]  /*04f0*/  FMUL.FTZ R3, R23.reuse, R2 ;  /* 0x0000000217037220 */ /* 0x040fe20000410000 */
[----:B------:R-:W-:-:S03]  /*0500*/  FMUL.FTZ R18, R23, 0.5 ;  /* 0x3f00000017127820 */ /* 0x000fc60000410000 */
[----:B------:R-:W-:-:S04]  /*0510*/  FFMA R0, -R3, R3, R2 ;  /* 0x0000000303007223 */ /* 0x000fc80000000102 */
[----:B------:R-:W-:-:S07]  /*0520*/  FFMA R0, R0, R18, R3 ;  /* 0x0000001200007223 */ /* 0x000fce0000000003 */
.L_x_6:
[----:B------:R-:W-:Y:S05]  /*0530*/  BSYNC.RECONVERGENT B0 ;  /* 0x0000000000007941 */ /* 0x000fea0003800200 */
.L_x_4:
[----:B------:R-:W-:Y:S01]  /*0540*/  FADD R18, R0, 9.9999999392252902908e-09 ;  /* 0x322bcc7700127421 */ /* 0x000fe20000000000 */
[----:B------:R-:W-:Y:S03]  /*0550*/  BSSY.RECONVERGENT B0, `(.L_x_7) ;  /* 0x000000e000007945 */ /* 0x000fe60003800200 */
[----:B------:R-:W0:Y:S08]  /*0560*/  MUFU.RCP R0, R18 ;  /* 0x0000001200007308 */ /* 0x000e300000001000 */
        /* <DEDUP_REMOVED lines=11> */
[----:B------:R-:W-:-:S07]  /*0620*/  IMAD.MOV.U32 R0, RZ, RZ, R2 ;  /* 0x000000ffff007224 */ /* 0x000fce00078e0002 */
.L_x_8:
[----:B------:R-:W-:Y:S05]  /*0630*/  BSYNC.RECONVERGENT B0 ;  /* 0x0000000000007941 */ /* 0x000fea0003800200 */
.L_x_7:
[----:B------:R-:W-:-:S05]  /*0640*/  IMAD.WIDE R2, R19, 0x4, R8 ;  /* 0x0000000413027825 */ /* 0x000fca00078e0208 */
[----:B------:R-:W2:Y:S02]  /*0650*/  LDG.E R19, desc[UR6][R2.64] ;  /* 0x0000000602137981 */ /* 0x000ea4000c1e1900 */
[----:B--2---:R-:W-:-:S05]  /*0660*/  FFMA R19, -R0, UR5, R19 ;  /* 0x0000000500137c23 */ /* 0x004fca0008000113 */
[----:B------:R2:W-:Y:S01]  /*0670*/  STG.E desc[UR6][R2.64], R19 ;  /* 0x0000001302007986 */ /* 0x0005e2000c101906 */
[----:B------:R-:W-:Y:S05]  /*0680*/  @!P2 BRA `(.L_x_9) ;  /* 0xfffffff800c0a947 */ /* 0x000fea000383ffff */
[----:B------:R-:W-:Y:S05]  /*0690*/  EXIT ;  /* 0x000000000000794d */ /* 0x000fea0003800000 */
        .weak           $__internal_0_$__cuda_sm20_sqrt_rn_f32_slowpath
        .type           $__internal_0_$__cuda_sm20_sqrt_rn_f32_slowpath,@function
        .size           $__internal_0_$__cuda_sm20_sqrt_rn_f32_slowpath,($__internal_1_$__cuda_sm3x_div_rn_noftz_f32_slowpath - $__internal_0_$__cuda_sm20_sqrt_rn_f32_slowpath)
$__internal_0_$__cuda_sm20_sqrt_rn_f32_slowpath:
[----:B------:R-:W-:-:S13]  /*06a0*/  LOP3.LUT P0, RZ, R0, 0x7fffffff, RZ, 0xc0, !PT ;  /* 0x7fffffff00ff7812 */ /* 0x000fda000780c0ff */
[----:B------:R-:W-:Y:S01]  /*06b0*/  @!P0 MOV R2, R0 ;  /* 0x0000000000028202 */ /* 0x000fe20000000f00 */
[----:B------:R-:W-:Y:S06]  /*06c0*/  @!P0 BRA `(.L_x_10) ;  /* 0x0000000000408947 */ /* 0x000fec0003800000 */
[----:B------:R-:W-:-:S13]  /*06d0*/  FSETP.GEU.FTZ.AND P0, PT, R0, RZ, PT ;  /* 0x000000ff0000720b */ /* 0x000fda0003f1e000 */
[----:B------:R-:W-:Y:S01]  /*06e0*/  @!P0 IMAD.MOV.U32 R2, RZ, RZ, 0x7fffffff ;  /* 0x7fffffffff028424 */ /* 0x000fe200078e00ff */
[----:B------:R-:W-:Y:S06]  /*06f0*/  @!P0 BRA `(.L_x_10) ;  /* 0x0000000000348947 */ /* 0x000fec0003800000 */
[----:B------:R-:W-:-:S13]  /*0700*/  FSETP.GTU.FTZ.AND P0, PT, |R0|, +INF , PT ;  /* 0x7f8000000000780b */ /* 0x000fda0003f1c200 */
[----:B------:R-:W-:Y:S01]  /*0710*/  @P0 FADD.FTZ R2, R0, 1 ;  /* 0x3f80000000020421 */ /* 0x000fe20000010000 */
[----:B------:R-:W-:Y:S06]  /*0720*/  @P0 BRA `(.L_x_10) ;  /* 0x0000000000280947 */ /* 0x000fec0003800000 */
[----:B------:R-:W-:-:S13]  /*0730*/  FSETP.NEU.FTZ.AND P0, PT, |R0|, +INF , PT ;  /* 0x7f8000000000780b */ /* 0x000fda0003f1d200 */
[----:B------:R-:W-:-:S04]  /*0740*/  @P0 FFMA R3, R0, 1.84467440737095516160e+19, RZ ;  /* 0x5f80000000030823 */ /* 0x000fc800000000ff */
[----:B------:R-:W0:Y:S02]  /*0750*/  @P0 MUFU.RSQ R2, R3 ;  /* 0x0000000300020308 */ /* 0x000e240000001400 */
[----:B0-----:R-:W-:Y:S01]  /*0760*/  @P0 FMUL.FTZ R18, R3, R2 ;  /* 0x0000000203120220 */ /* 0x001fe20000410000 */
[----:B------:R-:W-:Y:S01]  /*0770*/  @P0 FMUL.FTZ R22, R2, 0.5 ;  /* 0x3f00000002160820 */ /* 0x000fe20000410000 */
[----:B------:R-:W-:Y:S02]  /*0780*/  @!P0 MOV R2, R0 ;  /* 0x0000000000028202 */ /* 0x000fe40000000f00 */
[----:B------:R-:W-:-:S04]  /*0790*/  @P0 FADD.FTZ R20, -R18, -RZ ;  /* 0x800000ff12140221 */ /* 0x000fc80000010100 */
[----:B------:R-:W-:-:S04]  /*07a0*/  @P0 FFMA R23, R18, R20, R3 ;  /* 0x0000001412170223 */ /* 0x000fc80000000003 */
[----:B------:R-:W-:-:S04]  /*07b0*/  @P0 FFMA R22, R23, R22, R18 ;  /* 0x0000001617160223 */ /* 0x000fc80000000012 */
[----:B------:R-:W-:-:S07]  /*07c0*/  @P0 FMUL.FTZ R2, R22, 2.3283064365386962891e-10 ;  /* 0x2f80000016020820 */ /* 0x000fce0000410000 */
.L_x_10:
[----:B------:R-:W-:Y:S01]  /*07d0*/  IMAD.MOV.U32 R0, RZ, RZ, R2 ;  /* 0x000000ffff007224 */ /* 0x000fe200078e0002 */
[----:B------:R-:W-:Y:S01]  /*07e0*/  MOV R2, R24 ;  /* 0x0000001800027202 */ /* 0x000fe20000000f00 */
[----:B------:R-:W-:-:S04]  /*07f0*/  IMAD.MOV.U32 R3, RZ, RZ, 0x0 ;  /* 0x00000000ff037424 */ /* 0x000fc800078e00ff */
[----:B------:R-:W-:Y:S05]  /*0800*/  RET.REL.NODEC R2 `(_Z13k_adam_kernelPfS_S_PKfifffff) ;  /* 0xfffffff402fc7950 */ /* 0x000fea0003c3ffff */
        .weak           $__internal_1_$__cuda_sm3x_div_rn_noftz_f32_slowpath
        .type           $__internal_1_$__cuda_sm3x_div_rn_noftz_f32_slowpath,@function
        .size           $__internal_1_$__cuda_sm3x_div_rn_noftz_f32_slowpath,(.L_x_24 - $__internal_1_$__cuda_sm3x_div_rn_noftz_f32_slowpath)
$__internal_1_$__cuda_sm3x_div_rn_noftz_f32_slowpath:
[----:B------:R-:W-:Y:S01]  /*0810*/  SHF.R.U32.HI R20, RZ, 0x17, R3 ;  /* 0x00000017ff147819 */ /* 0x000fe20000011603 */
[----:B------:R-:W-:Y:S01]  /*0820*/  BSSY.RECONVERGENT B1, `(.L_x_11) ;  /* 0x0000062000017945 */ /* 0x000fe20003800200 */
[----:B------:R-:W-:Y:S02]  /*0830*/  SHF.R.U32.HI R23, RZ, 0x17, R2 ;  /* 0x00000017ff177819 */ /* 0x000fe40000011602 */
[----:B------:R-:W-:Y:S02]  /*0840*/  LOP3.LUT R20, R20, 0xff, RZ, 0xc0, !PT ;  /* 0x000000ff14147812 */ /* 0x000fe400078ec0ff */
[----:B------:R-:W-:Y:S02]  /*0850*/  LOP3.LUT R23, R23, 0xff, RZ, 0xc0, !PT ;  /* 0x000000ff17177812 */ /* 0x000fe400078ec0ff */
[----:B------:R-:W-:-:S03]  /*0860*/  IADD3 R25, PT, PT, R20, -0x1, RZ ;  /* 0xffffffff14197810 */ /* 0x000fc60007ffe0ff */
[----:B------:R-:W-:Y:S01]  /*0870*/  VIADD R24, R23, 0xffffffff ;  /* 0xffffffff17187836 */ /* 0x000fe20000000000 */
[----:B------:R-:W-:-:S04]  /*0880*/  ISETP.GT.U32.AND P0, PT, R25, 0xfd, PT ;  /* 0x000000fd1900780c */ /* 0x000fc80003f04070 */
[----:B------:R-:W-:-:S13]  /*0890*/  ISETP.GT.U32.OR P0, PT, R24, 0xfd, P0 ;  /* 0x000000fd1800780c */ /* 0x000fda0000704470 */
[----:B------:R-:W-:Y:S01]  /*08a0*/  @!P0 MOV R18, RZ ;  /* 0x000000ff00128202 */ /* 0x000fe20000000f00 */
[----:B------:R-:W-:Y:S06]  /*08b0*/  @!P0 BRA `(.L_x_12) ;  /* 0x00000000005c8947 */ /* 0x000fec0003800000 */
[----:B------:R-:W-:Y:S02]  /*08c0*/  FSETP.GTU.FTZ.AND P0, PT, |R2|, +INF , PT ;  /* 0x7f8000000200780b */ /* 0x000fe40003f1c200 */
[----:B------:R-:W-:-:S04]  /*08d0*/  FSETP.GTU.FTZ.AND P1, PT, |R3|, +INF , PT ;  /* 0x7f8000000300780b */ /* 0x000fc80003f3c200 */
[----:B------:R-:W-:-:S13]  /*08e0*/  PLOP3.LUT P0, PT, P0, P1, PT, 0xf8, 0x8f ;  /* 0x00000000008f781c */ /* 0x000fda0000703f70 */
[----:B------:R-:W-:Y:S05]  /*08f0*/  @P0 BRA `(.L_x_13) ;  /* 0x00000004004c0947 */ /* 0x000fea0003800000 */
[----:B------:R-:W-:-:S13]  /*0900*/  LOP3.LUT P0, RZ, R3, 0x7fffffff, R2, 0xc8, !PT ;  /* 0x7fffffff03ff7812 */ /* 0x000fda000780c802 */
[----:B------:R-:W-:Y:S05]  /*0910*/  @!P0 BRA `(.L_x_14) ;  /* 0x00000004003c8947 */ /* 0x000fea0003800000 */
[C---:B------:R-:W-:Y:S02]  /*0920*/  FSETP.NEU.FTZ.AND P3, PT, |R2|.reuse, +INF , PT ;  /* 0x7f8000000200780b */ /* 0x040fe40003f7d200 */
[----:B------:R-:W-:Y:S02]  /*0930*/  FSETP.NEU.FTZ.AND P1, PT, |R3|, +INF , PT ;  /* 0x7f8000000300780b */ /* 0x000fe40003f3d200 */
[----:B------:R-:W-:-:S11]  /*0940*/  FSETP.NEU.FTZ.AND P0, PT, |R2|, +INF , PT ;  /* 0x7f8000000200780b */ /* 0x000fd60003f1d200 */
[----:B------:R-:W-:Y:S05]  /*0950*/  @!P1 BRA !P3, `(.L_x_14) ;  /* 0x00000004002c9947 */ /* 0x000fea0005800000 */
[----:B------:R-:W-:-:S04]  /*0960*/  LOP3.LUT P3, RZ, R2, 0x7fffffff, RZ, 0xc0, !PT ;  /* 0x7fffffff02ff7812 */ /* 0x000fc8000786c0ff */
[----:B------:R-:W-:-:S13]  /*0970*/  PLOP3.LUT P1, PT, P1, P3, PT, 0x2f, 0xf2 ;  /* 0x0000000000f2781c */ /* 0x000fda0000f26577 */
[----:B------:R-:W-:Y:S05]  /*0980*/  @P1 BRA `(.L_x_15) ;  /* 0x0000000400181947 */ /* 0x000fea0003800000 */
[----:B------:R-:W-:-:S04]  /*0990*/  LOP3.LUT P1, RZ, R3, 0x7fffffff, RZ, 0xc0, !PT ;  /* 0x7fffffff03ff7812 */ /* 0x000fc8000782c0ff */
[----:B------:R-:W-:-:S13]  /*09a0*/  PLOP3.LUT P0, PT, P0, P1, PT, 0x2f, 0xf2 ;  /* 0x0000000000f2781c */ /* 0x000fda0000702577 */
[----:B------:R-:W-:Y:S05]  /*09b0*/  @P0 BRA `(.L_x_16) ;  /* 0x0000000400000947 */ /* 0x000fea0003800000 */
[----:B------:R-:W-:Y:S02]  /*09c0*/  ISETP.GE.AND P0, PT, R24, RZ, PT ;  /* 0x000000ff1800720c */ /* 0x000fe40003f06270 */
[----:B------:R-:W-:-:S11]  /*09d0*/  ISETP.GE.AND P1, PT, R25, RZ, PT ;  /* 0x000000ff1900720c */ /* 0x000fd60003f26270 */
[----:B------:R-:W-:Y:S01]  /*09e0*/  @P0 IMAD.MOV.U32 R18, RZ, RZ, RZ ;  /* 0x000000ffff120224 */ /* 0x000fe200078e00ff */
[----:B------:R-:W-:Y:S01]  /*09f0*/  @!P0 MOV R18, 0xffffffc0 ;  /* 0xffffffc000128802 */ /* 0x000fe20000000f00 */
[----:B------:R-:W-:Y:S01]  /*0a00*/  @!P0 FFMA R2, R2, 1.84467440737095516160e+19, RZ ;  /* 0x5f80000002028823 */ /* 0x000fe200000000ff */
[----:B------:R-:W-:-:S03]  /*0a10*/  @!P1 FFMA R3, R3, 1.84467440737095516160e+19, RZ ;  /* 0x5f80000003039823 */ /* 0x000fc600000000ff */
[----:B------:R-:W-:-:S07]  /*0a20*/  @!P1 VIADD R18, R18, 0x40 ;  /* 0x0000004012129836 */ /* 0x000fce0000000000 */
.L_x_12:
[----:B------:R-:W-:Y:S01]  /*0a30*/  LEA R24, R20, 0xc0800000, 0x17 ;  /* 0xc080000014187811 */ /* 0x000fe200078eb8ff */
[----:B------:R-:W-:Y:S03]  /*0a40*/  BSSY.RECONVERGENT B2, `(.L_x_17) ;  /* 0x0000036000027945 */ /* 0x000fe60003800200 */
[----:B------:R-:W-:Y:S01]  /*0a50*/  IADD3 R26, PT, PT, -R24, R3, RZ ;  /* 0x00000003181a7210 */ /* 0x000fe20007ffe1ff */
[----:B------:R-:W-:-:S03]  /*0a60*/  VIADD R3, R23, 0xffffff81 ;  /* 0xffffff8117037836 */ /* 0x000fc60000000000 */
[----:B------:R-:W0:Y:S01]  /*0a70*/  MUFU.RCP R24, R26 ;  /* 0x0000001a00187308 */ /* 0x000e220000001000 */
[----:B------:R-:W-:Y:S01]  /*0a80*/  FADD.FTZ R25, -R26, -RZ ;  /* 0x800000ff1a197221 */ /* 0x000fe20000010100 */
[----:B------:R-:W-:-:S03]  /*0a90*/  IMAD R2, R3, -0x800000, R2 ;  /* 0xff80000003027824 */ /* 0x000fc600078e0202 */
[----:B0-----:R-:W-:-:S04]  /*0aa0*/  FFMA R23, R24, R25, 1 ;  /* 0x3f80000018177423 */ /* 0x001fc80000000019 */
[----:B------:R-:W-:-:S04]  /*0ab0*/  FFMA R23, R24, R23, R24 ;  /* 0x0000001718177223 */ /* 0x000fc80000000018 */
[----:B------:R-:W-:-:S04]  /*0ac0*/  FFMA R24, R2, R23, RZ ;  /* 0x0000001702187223 */ /* 0x000fc800000000ff */
[----:B------:R-:W-:-:S04]  /*0ad0*/  FFMA R27, R25, R24, R2 ;  /* 0x00000018191b7223 */ /* 0x000fc80000000002 */
[----:B------:R-:W-:Y:S01]  /*0ae0*/  FFMA R24, R23, R27, R24 ;  /* 0x0000001b17187223 */ /* 0x000fe20000000018 */
[----:B------:R-:W-:-:S03]  /*0af0*/  IADD3 R27, PT, PT, R3, 0x7f, -R20 ;  /* 0x0000007f031b7810 */ /* 0x000fc60007ffe814 */
[----:B------:R-:W-:Y:S01]  /*0b00*/  FFMA R25, R25, R24, R2 ;  /* 0x0000001819197223 */ /* 0x000fe20000000002 */
[----:B------:R-:W-:-:S03]  /*0b10*/  IADD3 R27, PT, PT, R27, R18, RZ ;  /* 0x000000121b1b7210 */ /* 0x000fc60007ffe0ff */
[----:B------:R-:W-:-:S05]  /*0b20*/  FFMA R2, R23, R25, R24 ;  /* 0x0000001917027223 */ /* 0x000fca0000000018 */
[----:B------:R-:W-:-:S04]  /*0b30*/  SHF.R.U32.HI R3, RZ, 0x17, R2 ;  /* 0x00000017ff037819 */ /* 0x000fc80000011602 */
[----:B------:R-:W-:-:S05]  /*0b40*/  LOP3.LUT R3, R3, 0xff, RZ, 0xc0, !PT ;  /* 0x000000ff03037812 */ /* 0x000fca00078ec0ff */
[----:B------:R-:W-:-:S05]  /*0b50*/  IMAD.IADD R18, R3, 0x1, R27 ;  /* 0x0000000103127824 */ /* 0x000fca00078e021b */
[----:B------:R-:W-:-:S04]  /*0b60*/  IADD3 R3, PT, PT, R18, -0x1, RZ ;  /* 0xffffffff12037810 */ /* 0x000fc80007ffe0ff */
[----:B------:R-:W-:-:S13]  /*0b70*/  ISETP.GE.U32.AND P0, PT, R3, 0xfe, PT ;  /* 0x000000fe0300780c */ /* 0x000fda0003f06070 */
[----:B------:R-:W-:Y:S05]  /*0b80*/  @!P0 BRA `(.L_x_18) ;  /* 0x0000000000808947 */ /* 0x000fea0003800000 */
[----:B------:R-:W-:-:S13]  /*0b90*/  ISETP.GT.AND P0, PT, R18, 0xfe, PT ;  /* 0x000000fe1200780c */ /* 0x000fda0003f04270 */
[----:B------:R-:W-:Y:S05]  /*0ba0*/  @P0 BRA `(.L_x_19) ;  /* 0x00000000006c0947 */ /* 0x000fea0003800000 */
[----:B------:R-:W-:-:S13]  /*0bb0*/  ISETP.GE.AND P0, PT, R18, 0x1, PT ;  /* 0x000000011200780c */ /* 0x000fda0003f06270 */
[----:B------:R-:W-:Y:S05]  /*0bc0*/  @P0 BRA `(.L_x_20) ;  /* 0x0000000000740947 */ /* 0x000fea0003800000 */
[----:B------:R-:W-:Y:S02]  /*0bd0*/  ISETP.GE.AND P0, PT, R18, -0x18, PT ;  /* 0xffffffe81200780c */ /* 0x000fe40003f06270 */
[----:B------:R-:W-:-:S11]  /*0be0*/  LOP3.LUT R2, R2, 0x80000000, RZ, 0xc0, !PT ;  /* 0x8000000002027812 */ /* 0x000fd600078ec0ff */
[----:B------:R-:W-:Y:S05]  /*0bf0*/  @!P0 BRA `(.L_x_20) ;  /* 0x0000000000688947 */ /* 0x000fea0003800000 */
[-CC-:B------:R-:W-:Y:S01]  /*0c00*/  FFMA.RZ R3, R23, R25.reuse, R24.reuse ;  /* 0x0000001917037223 */ /* 0x180fe2000000c018 */
[C---:B------:R-:W-:Y:S02]  /*0c10*/  ISETP.NE.AND P3, PT, R18.reuse, RZ, PT ;  /* 0x000000ff1200720c */ /* 0x040fe40003f65270 */
[C---:B------:R-:W-:Y:S02]  /*0c20*/  ISETP.NE.AND P1, PT, R18.reuse, RZ, PT ;  /* 0x000000ff1200720c */ /* 0x040fe40003f25270 */
[----:B------:R-:W-:Y:S01]  /*0c30*/  LOP3.LUT R20, R3, 0x7fffff, RZ, 0xc0, !PT ;  /* 0x007fffff03147812 */ /* 0x000fe200078ec0ff */
[CCC-:B------:R-:W-:Y:S01]  /*0c40*/  FFMA.RP R3, R23.reuse, R25.reuse, R24.reuse ;  /* 0x0000001917037223 */ /* 0x1c0fe20000008018 */
[----:B------:R-:W-:Y:S01]  /*0c50*/  FFMA.RM R24, R23, R25, R24 ;  /* 0x0000001917187223 */ /* 0x000fe20000004018 */
[----:B------:R-:W-:Y:S01]  /*0c60*/  VIADD R23, R18, 0x20 ;  /* 0x0000002012177836 */ /* 0x000fe20000000000 */
[----:B------:R-:W-:Y:S02]  /*0c70*/  LOP3.LUT R20, R20, 0x800000, RZ, 0xfc, !PT ;  /* 0x0080000014147812 */ /* 0x000fe400078efcff */
[----:B------:R-:W-:-:S02]  /*0c80*/  IADD3 R18, PT, PT, -R18, RZ, RZ ;  /* 0x000000ff12127210 */ /* 0x000fc40007ffe1ff */
[----:B------:R-:W-:Y:S02]  /*0c90*/  SHF.L.U32 R23, R20, R23, RZ ;  /* 0x0000001714177219 */ /* 0x000fe400000006ff */
[----:B------:R-:W-:Y:S02]  /*0ca0*/  FSETP.NEU.FTZ.AND P0, PT, R3, R24, PT ;  /* 0x000000180300720b */ /* 0x000fe40003f1d000 */
[----:B------:R-:W-:Y:S02]  /*0cb0*/  SEL R3, R18, RZ, P3 ;  /* 0x000000ff12037207 */ /* 0x000fe40001800000 */
[----:B------:R-:W-:Y:S02]  /*0cc0*/  ISETP.NE.AND P1, PT, R23, RZ, P1 ;  /* 0x000000ff1700720c */ /* 0x000fe40000f25270 */
[----:B------:R-:W-:Y:S02]  /*0cd0*/  SHF.R.U32.HI R3, RZ, R3, R20 ;  /* 0x00000003ff037219 */ /* 0x000fe40000011614 */
[----:B------:R-:W-:-:S02]  /*0ce0*/  PLOP3.LUT P0, PT, P0, P1, PT, 0xf8, 0x8f ;  /* 0x00000000008f781c */ /* 0x000fc40000703f70 */
[----:B------:R-:W-:Y:S02]  /*0cf0*/  SHF.R.U32.HI R23, RZ, 0x1, R3 ;  /* 0x00000001ff177819 */ /* 0x000fe40000011603 */
[----:B------:R-:W-:-:S04]  /*0d00*/  SEL R18, RZ, 0x1, !P0 ;  /* 0x00000001ff127807 */ /* 0x000fc80004000000 */
[----:B------:R-:W-:-:S04]  /*0d10*/  LOP3.LUT R18, R18, 0x1, R23, 0xf8, !PT ;  /* 0x0000000112127812 */ /* 0x000fc800078ef817 */
[----:B------:R-:W-:-:S05]  /*0d20*/  LOP3.LUT R18, R18, R3, RZ, 0xc0, !PT ;  /* 0x0000000312127212 */ /* 0x000fca00078ec0ff */
[----:B------:R-:W-:-:S05]  /*0d30*/  IMAD.IADD R23, R23, 0x1, R18 ;  /* 0x0000000117177824 */ /* 0x000fca00078e0212 */
[----:B------:R-:W-:Y:S01]  /*0d40*/  LOP3.LUT R2, R23, R2, RZ, 0xfc, !PT ;  /* 0x0000000217027212 */ /* 0x000fe200078efcff */
[----:B------:R-:W-:Y:S06]  /*0d50*/  BRA `(.L_x_20) ;  /* 0x0000000000107947 */ /* 0x000fec0003800000 */
.L_x_19:
[----:B------:R-:W-:-:S04]  /*0d60*/  LOP3.LUT R2, R2, 0x80000000, RZ, 0xc0, !PT ;  /* 0x8000000002027812 */ /* 0x000fc800078ec0ff */
[----:B------:R-:W-:Y:S01]  /*0d70*/  LOP3.LUT R2, R2, 0x7f800000, RZ, 0xfc, !PT ;  /* 0x7f80000002027812 */ /* 0x000fe200078efcff */
[----:B------:R-:W-:Y:S06]  /*0d80*/  BRA `(.L_x_20) ;  /* 0x0000000000047947 */ /* 0x000fec0003800000 */
.L_x_18:
[----:B------:R-:W-:-:S07]  /*0d90*/  LEA R2, R27, R2, 0x17 ;  /* 0x000000021b027211 */ /* 0x000fce00078eb8ff */
.L_x_20:
[----:B------:R-:W-:Y:S05]  /*0da0*/  BSYNC.RECONVERGENT B2 ;  /* 0x0000000000027941 */ /* 0x000fea0003800200 */
.L_x_17:
[----:B------:R-:W-:Y:S05]  /*0db0*/  BRA `(.L_x_21) ;  /* 0x0000000000207947 */ /* 0x000fea0003800000 */
.L_x_16:
[----:B------:R-:W-:-:S04]  /*0dc0*/  LOP3.LUT R2, R3, 0x80000000, R2, 0x48, !PT ;  /* 0x8000000003027812 */ /* 0x000fc800078e4802 */
[----:B------:R-:W-:Y:S01]  /*0dd0*/  LOP3.LUT R2, R2, 0x7f800000, RZ, 0xfc, !PT ;  /* 0x7f80000002027812 */ /* 0x000fe200078efcff */
[----:B------:R-:W-:Y:S06]  /*0de0*/  BRA `(.L_x_21) ;  /* 0x0000000000147947 */ /* 0x000fec0003800000 */
.L_x_15:
[----:B------:R-:W-:Y:S01]  /*0df0*/  LOP3.LUT R2, R3, 0x80000000, R2, 0x48, !PT ;  /* 0x8000000003027812 */ /* 0x000fe200078e4802 */
[----:B------:R-:W-:Y:S06]  /*0e00*/  BRA `(.L_x_21) ;  /* 0x00000000000c7947 */ /* 0x000fec0003800000 */
.L_x_14:
[----:B------:R-:W0:Y:S01]  /*0e10*/  MUFU.RSQ R2, -QNAN ;  /* 0xffc0000000027908 */ /* 0x000e220000001400 */
[----:B------:R-:W-:Y:S05]  /*0e20*/  BRA `(.L_x_21) ;  /* 0x0000000000047947 */ /* 0x000fea0003800000 */
.L_x_13:
[----:B------:R-:W-:-:S07]  /*0e30*/  FADD.FTZ R2, R2, R3 ;  /* 0x0000000302027221 */ /* 0x000fce0000010000 */
.L_x_21:
[----:B------:R-:W-:Y:S05]  /*0e40*/  BSYNC.RECONVERGENT B1 ;  /* 0x0000000000017941 */ /* 0x000fea0003800200 */
.L_x_11:
[----:B------:R-:W-:-:S04]  /*0e50*/  IMAD.MOV.U32 R23, RZ, RZ, 0x0 ;  /* 0x00000000ff177424 */ /* 0x000fc800078e00ff */
[----:B0-----:R-:W-:Y:S05]  /*0e60*/  RET.REL.NODEC R22 `(_Z13k_adam_kernelPfS_S_PKfifffff) ;  /* 0xfffffff016647950 */ /* 0x001fea0003c3ffff */
.L_x_22:
[----:B------:R-:W-:-:S00]  /*0e70*/  BRA `(.L_x_22) ;  /* 0xfffffffc00fc7947 */ /* 0x000fc0000383ffff */
[----:B------:R-:W-:-:S00]  /*0e80*/  NOP ;  /* 0x0000000000007918 */ /* 0x000fc00000000000 */
[----:B------:R-:W-:-:S00]  /*0e90*/  NOP ;  /* 0x0000000000007918 */ /* 0x000fc00000000000 */
[----:B------:R-:W-:-:S00]  /*0ea0*/  NOP ;  /* 0x0000000000007918 */ /* 0x000fc00000000000 */
[----:B------:R-:W-:-:S00]  /*0eb0*/  NOP ;  /* 0x0000000000007918 */ /* 0x000fc00000000000 */
[----:B------:R-:W-:-:S00]  /*0ec0*/  NOP ;  /* 0x0000000000007918 */ /* 0x000fc00000000000 */
[----:B------:R-:W-:-:S00]  /*0ed0*/  NOP ;  /* 0x0000000000007918 */ /* 0x000fc00000000000 */
[----:B------:R-:W-:-:S00]  /*0ee0*/  NOP ;  /* 0x0000000000007918 */ /* 0x000fc00000000000 */
[----:B------:R-:W-:-:S00]  /*0ef0*/  NOP ;  /* 0x0000000000007918 */ /* 0x000fc00000000000 */
.L_x_24:


//--------------------- .nv.shared.reserved.0     --------------------------
	.section	.nv.shared.reserved.0,"aw",@nobits
	.weak		__nv_reservedSMEM_offset_0_alias
	.size		__nv_reservedSMEM_offset_0_alias, 0, 64
	.other		__nv_reservedSMEM_offset_0_alias,@"STO_CUDA_RESERVED_SHARED STV_DEFAULT"
__nv_reservedSMEM_offset_0_alias:
	.zero		0
	.zero		64


//--------------------- .nv.constant0._Z13k_adam_kernelPfS_S_PKfifffff --------------------------
	.section	.nv.constant0._Z13k_adam_kernelPfS_S_PKfifffff,"a",@progbits
	.sectionflags	@""
	.align	4
.nv.constant0._Z13k_adam_kernelPfS_S_PKfifffff:
	.zero		952


//--------------------- SYMBOLS --------------------------

	.type		.nv.reservedSmem.offset0,@object
	.size		.nv.reservedSmem.offset0,0x4
